//
// Generated by NVIDIA NVVM Compiler
//
// Compiler Build ID: CL-36424714
// Cuda compilation tools, release 13.0, V13.0.88
// Based on NVVM 20.0.0
//

.version 9.0
.target sm_100
.address_size 64

	// .globl	KernelJagged

.visible .entry KernelJagged(
	.param .u64 .ptr .align 1 KernelJagged_param_0,
	.param .u64 KernelJagged_param_1,
	.param .u32 KernelJagged_param_2,
	.param .u32 KernelJagged_param_3
)
{
	.reg .pred 	%p<4>;
	.reg .b32 	%r<13>;
	.reg .b32 	%f<3>;
	.reg .b64 	%rd<8>;

	ld.param.u64 	%rd1, [KernelJagged_param_0];
	ld.param.u64 	%rd2, [KernelJagged_param_1];
	ld.param.u32 	%r3, [KernelJagged_param_2];
	ld.param.u32 	%r4, [KernelJagged_param_3];
	mov.u32 	%r6, %ctaid.x;
	mov.u32 	%r7, %ntid.x;
	mov.u32 	%r8, %tid.x;
	mad.lo.s32 	%r1, %r6, %r7, %r8;
	mov.u32 	%r9, %ctaid.y;
	mov.u32 	%r10, %ntid.y;
	mov.u32 	%r11, %tid.y;
	mad.lo.s32 	%r12, %r9, %r10, %r11;
	setp.ge.s32 	%p1, %r1, %r3;
	setp.ge.s32 	%p2, %r12, %r4;
	or.pred  	%p3, %p1, %p2;
	@%p3 bra 	$L__BB0_2;
	cvta.to.global.u64 	%rd3, %rd1;
	cvt.u64.u32 	%rd4, %r12;
	mad.lo.s64 	%rd5, %rd2, %rd4, %rd3;
	mul.wide.s32 	%rd6, %r1, 4;
	add.s64 	%rd7, %rd5, %rd6;
	ld.global.f32 	%f1, [%rd7];
	add.f32 	%f2, %f1, 0f3F800000;
	st.global.f32 	[%rd7], %f2;
$L__BB0_2:
	ret;

}


// ===== COMPILED SASS (sm_100) =====

	.target	sm_100

	.elftype	@"ET_EXEC"


//--------------------- .note.nv.tkinfo           --------------------------
	.section	.note.nv.tkinfo,"",@"SHT_NOTE"
	.sectionflags	@"SHF_NOTE_NV_TKINFO"
	.tkinfo
        /*0018*/ 	.word	0x00000002
        /*0030*/ 	.string	""
        /*0030*/ 	.string	"ptxas"
        /*0030*/ 	.string	"Cuda compilation tools, release 13.0, V13.0.88"
        /*0030*/ 	.string	"Build cuda_13.0.r13.0/compiler.36424714_0"
        /*0030*/ 	.string	"-arch sm_100 -m 64 "



//--------------------- .note.nv.cuinfo           --------------------------
	.section	.note.nv.cuinfo,"",@"SHT_NOTE"
	.sectionflags	@"SHF_NOTE_NV_CUINFO"
        /*0018*/ 	.short	0x0002
        /*001a*/ 	.short	0x0064
        /*001c*/ 	.short	0x0082
	.zero		2


//--------------------- .nv.info                  --------------------------
	.section	.nv.info,"",@"SHT_CUDA_INFO"
	.align	4


	//----- nvinfo : EIATTR_REGCOUNT
	.align		4
        /*0000*/ 	.byte	0x04, 0x2f
        /*0002*/ 	.short	(.L_1 - .L_0)
	.align		4
.L_0:
        /*0004*/ 	.word	index@(KernelJagged)
        /*0008*/ 	.word	0x0000000a


	//----- nvinfo : EIATTR_FRAME_SIZE
	.align		4
.L_1:
        /*000c*/ 	.byte	0x04, 0x11
        /*000e*/ 	.short	(.L_3 - .L_2)
	.align		4
.L_2:
        /*0010*/ 	.word	index@(KernelJagged)
        /*0014*/ 	.word	0x00000000


	//----- nvinfo : EIATTR_MIN_STACK_SIZE
	.align		4
.L_3:
        /*0018*/ 	.byte	0x04, 0x12
        /*001a*/ 	.short	(.L_5 - .L_4)
	.align		4
.L_4:
        /*001c*/ 	.word	index@(KernelJagged)
        /*0020*/ 	.word	0x00000000
.L_5:


//--------------------- .nv.compat                --------------------------
	.section	.nv.compat,"",@"SHT_CUDA_COMPAT_INFO"
	.align	4
        /*0000*/ 	.byte	0x02, 0x09, 0x00, 0x00, 0x02, 0x02, 0x01, 0x00, 0x02, 0x05, 0x05, 0x00, 0x03, 0x07, 0x01, 0x01
        /*0010*/ 	.byte	0x02, 0x03, 0x00, 0x00, 0x02, 0x06, 0x01, 0x00, 0x04, 0x0b, 0x08, 0x00, 0x09, 0x00, 0x00, 0x00
        /*0020*/ 	.byte	0x00, 0x00, 0x00, 0x00


//--------------------- .nv.info.KernelJagged     --------------------------
	.section	.nv.info.KernelJagged,"",@"SHT_CUDA_INFO"
	.sectionflags	@""
	.align	4


	//----- nvinfo : EIATTR_CUDA_API_VERSION
	.align		4
        /*0000*/ 	.byte	0x04, 0x37
        /*0002*/ 	.short	(.L_7 - .L_6)
.L_6:
        /*0004*/ 	.word	0x00000082


	//----- nvinfo : EIATTR_KPARAM_INFO
	.align		4
.L_7:
        /*0008*/ 	.byte	0x04, 0x17
        /*000a*/ 	.short	(.L_9 - .L_8)
.L_8:
        /*000c*/ 	.word	0x00000000
        /*0010*/ 	.short	0x0003
        /*0012*/ 	.short	0x0014
        /*0014*/ 	.byte	0x00, 0xf0, 0x11, 0x00


	//----- nvinfo : EIATTR_KPARAM_INFO
	.align		4
.L_9:
        /*0018*/ 	.byte	0x04, 0x17
        /*001a*/ 	.short	(.L_11 - .L_10)
.L_10:
        /*001c*/ 	.word	0x00000000
        /*0020*/ 	.short	0x0002
        /*0022*/ 	.short	0x0010
        /*0024*/ 	.byte	0x00, 0xf0, 0x11, 0x00


	//----- nvinfo : EIATTR_KPARAM_INFO
	.align		4
.L_11:
        /*0028*/ 	.byte	0x04, 0x17
        /*002a*/ 	.short	(.L_13 - .L_12)
.L_12:
        /*002c*/ 	.word	0x00000000
        /*0030*/ 	.short	0x0001
        /*0032*/ 	.short	0x0008
        /*0034*/ 	.byte	0x00, 0xf0, 0x21, 0x00


	//----- nvinfo : EIATTR_KPARAM_INFO
	.align		4
.L_13:
        /*0038*/ 	.byte	0x04, 0x17
        /*003a*/ 	.short	(.L_15 - .L_14)
.L_14:
        /*003c*/ 	.word	0x00000000
        /*0040*/ 	.short	0x0000
        /*0042*/ 	.short	0x0000
        /*0044*/ 	.byte	0x00, 0xf5, 0x21, 0x00


	//----- nvinfo : EIATTR_SPARSE_MMA_MASK
	.align		4
.L_15:
        /*0048*/ 	.byte	0x03, 0x50
        /*004a*/ 	.short	0x0000


	//----- nvinfo : EIATTR_MAXREG_COUNT
	.align		4
        /*004c*/ 	.byte	0x03, 0x1b
        /*004e*/ 	.short	0x00ff


	//----- nvinfo : EIATTR_MERCURY_ISA_VERSION
	.align		4
        /*0050*/ 	.byte	0x03, 0x5f
        /*0052*/ 	.short	0x0101


	//----- nvinfo : EIATTR_VRC_CTA_INIT_COUNT
	.align		4
        /*0054*/ 	.byte	0x02, 0x4a
	.zero		1
	.zero		1


	//----- nvinfo : EIATTR_EXIT_INSTR_OFFSETS
	.align		4
        /*0058*/ 	.byte	0x04, 0x1c
        /*005a*/ 	.short	(.L_17 - .L_16)


	//   ....[0]....
.L_16:
        /*005c*/ 	.word	0x000000c0


	//   ....[1]....
        /*0060*/ 	.word	0x00000160


	//----- nvinfo : EIATTR_CBANK_PARAM_SIZE
	.align		4
.L_17:
        /*0064*/ 	.byte	0x03, 0x19
        /*0066*/ 	.short	0x0018


	//----- nvinfo : EIATTR_PARAM_CBANK
	.align		4
        /*0068*/ 	.byte	0x04, 0x0a
        /*006a*/ 	.short	(.L_19 - .L_18)
	.align		4
.L_18:
        /*006c*/ 	.word	index@(.nv.constant0.KernelJagged)
        /*0070*/ 	.short	0x0380
        /*0072*/ 	.short	0x0018


	//----- nvinfo : EIATTR_SW_WAR
	.align		4
.L_19:
        /*0074*/ 	.byte	0x04, 0x36
        /*0076*/ 	.short	(.L_21 - .L_20)
.L_20:
        /*0078*/ 	.word	0x00000008
.L_21:


//--------------------- .nv.callgraph             --------------------------
	.section	.nv.callgraph,"",@"SHT_CUDA_CALLGRAPH"
	.align	4
	.sectionentsize	8
	.align		4
        /*0000*/ 	.word	0x00000000
	.align		4
        /*0004*/ 	.word	0xffffffff
	.align		4
        /*0008*/ 	.word	0x00000000
	.align		4
        /*000c*/ 	.word	0xfffffffe
	.align		4
        /*0010*/ 	.word	0x00000000
	.align		4
        /*0014*/ 	.word	0xfffffffd
	.align		4
        /*0018*/ 	.word	0x00000000
	.align		4
        /*001c*/ 	.word	0xfffffffc


//--------------------- .text.KernelJagged        --------------------------
	.section	.text.KernelJagged,"ax",@progbits
	.align	128
        .global         KernelJagged
        .type           KernelJagged,@function
        .size           KernelJagged,(.L_x_1 - KernelJagged)
        .other          KernelJagged,@"STO_CUDA_ENTRY STV_DEFAULT"
KernelJagged:
.text.KernelJagged:
[----:B------:R-:W-:Y:S01]  /*0000*/  LDC R1, c[0x0][0x37c] ;  /* 0x0000df00ff017b82 */ /* 0x000fe20000000800 */
[----:B------:R-:W0:Y:S07]  /*0010*/  S2R R2, SR_TID.Y ;  /* 0x0000000000027919 */ /* 0x000e2e0000002200 */
[----:B------:R-:W1:Y:S01]  /*0020*/  LDC R5, c[0x0][0x360] ;  /* 0x0000d800ff057b82 */ /* 0x000e620000000800 */
[----:B------:R-:W2:Y:S01]  /*0030*/  LDCU.64 UR6, c[0x0][0x390] ;  /* 0x00007200ff0677ac */ /* 0x000ea20008000a00 */
[----:B------:R-:W1:Y:S06]  /*0040*/  S2R R0, SR_TID.X ;  /* 0x0000000000007919 */ /* 0x000e6c0000002100 */
[----:B------:R-:W0:Y:S08]  /*0050*/  S2UR UR5, SR_CTAID.Y ;  /* 0x00000000000579c3 */ /* 0x000e300000002600 */
[----:B------:R-:W0:Y:S08]  /*0060*/  LDC R7, c[0x0][0x364] ;  /* 0x0000d900ff077b82 */ /* 0x000e300000000800 */
[----:B------:R-:W1:Y:S01]  /*0070*/  S2UR UR4, SR_CTAID.X ;  /* 0x00000000000479c3 */ /* 0x000e620000002500 */
[----:B0-----:R-:W-:-:S05]  /*0080*/  IMAD R7, R7, UR5, R2 ;  /* 0x0000000507077c24 */ /* 0x001fca000f8e0202 */
[----:B--2---:R-:W-:Y:S01]  /*0090*/  ISETP.GE.AND P0, PT, R7, UR7, PT ;  /* 0x0000000707007c0c */ /* 0x004fe2000bf06270 */
[----:B-1----:R-:W-:-:S05]  /*00a0*/  IMAD R5, R5, UR4, R0 ;  /* 0x0000000405057c24 */ /* 0x002fca000f8e0200 */
[----:B------:R-:W-:-:S13]  /*00b0*/  ISETP.GE.OR P0, PT, R5, UR6, P0 ;  /* 0x0000000605007c0c */ /* 0x000fda0008706670 */
[----:B------:R-:W-:Y:S05]  /*00c0*/  @P0 EXIT ;  /* 0x000000000000094d */ /* 0x000fea0003800000 */
[----:B------:R-:W0:Y:S01]  /*00d0*/  LDC.64 R2, c[0x0][0x380] ;  /* 0x0000e000ff027b82 */ /* 0x000e220000000a00 */
[----:B------:R-:W0:Y:S01]  /*00e0*/  LDCU.64 UR6, c[0x0][0x388] ;  /* 0x00007100ff0677ac */ /* 0x000e220008000a00 */
[----:B------:R-:W1:Y:S01]  /*00f0*/  LDCU.64 UR4, c[0x0][0x358] ;  /* 0x00006b00ff0477ac */ /* 0x000e620008000a00 */
[----:B0-----:R-:W-:-:S04]  /*0100*/  IMAD.WIDE.U32 R2, R7, UR6, R2 ;  /* 0x0000000607027c25 */ /* 0x001fc8000f8e0002 */
[----:B------:R-:W-:Y:S02]  /*0110*/  IMAD R3, R7, UR7, R3 ;  /* 0x0000000707037c24 */ /* 0x000fe4000f8e0203 */
[----:B------:R-:W-:-:S05]  /*0120*/  IMAD.WIDE R2, R5, 0x4, R2 ;  /* 0x0000000405027825 */ /* 0x000fca00078e0202 */
[----:B-1----:R-:W2:Y:S02]  /*0130*/  LDG.E R0, desc[UR4][R2.64] ;  /* 0x0000000402007981 */ /* 0x002ea4000c1e1900 */
[----:B--2---:R-:W-:-:S05]  /*0140*/  FADD R5, R0, 1 ;  /* 0x3f80000000057421 */ /* 0x004fca0000000000 */
[----:B------:R-:W-:Y:S01]  /*0150*/  STG.E desc[UR4][R2.64], R5 ;  /* 0x0000000502007986 */ /* 0x000fe2000c101904 */
[----:B------:R-:W-:Y:S05]  /*0160*/  EXIT ;  /* 0x000000000000794d */ /* 0x000fea0003800000 */
.L_x_0:
[----:B------:R-:W-:-:S00]  /*0170*/  BRA `(.L_x_0) ;  /* 0xfffffffc00fc7947 */ /* 0x000fc0000383ffff */
[----:B------:R-:W-:-:S00]  /*0180*/  NOP ;  /* 0x0000000000007918 */ /* 0x000fc00000000000 */
[----:B------:R-:W-:-:S00]  /*0190*/  NOP ;  /* 0x0000000000007918 */ /* 0x000fc00000000000 */
[----:B------:R-:W-:-:S00]  /*01a0*/  NOP ;  /* 0x0000000000007918 */ /* 0x000fc00000000000 */
[----:B------:R-:W-:-:S00]  /*01b0*/  NOP ;  /* 0x0000000000007918 */ /* 0x000fc00000000000 */
[----:B------:R-:W-:-:S00]  /*01c0*/  NOP ;  /* 0x0000000000007918 */ /* 0x000fc00000000000 */
[----:B------:R-:W-:-:S00]  /*01d0*/  NOP ;  /* 0x0000000000007918 */ /* 0x000fc00000000000 */
[----:B------:R-:W-:-:S00]  /*01e0*/  NOP ;  /* 0x0000000000007918 */ /* 0x000fc00000000000 */
[----:B------:R-:W-:-:S00]  /*01f0*/  NOP ;  /* 0x0000000000007918 */ /* 0x000fc00000000000 */
.L_x_1:


//--------------------- .nv.shared.reserved.0     --------------------------
	.section	.nv.shared.reserved.0,"aw",@nobits
	.weak		__nv_reservedSMEM_offset_0_alias
	.size		__nv_reservedSMEM_offset_0_alias, 0, 64
	.other		__nv_reservedSMEM_offset_0_alias,@"STO_CUDA_RESERVED_SHARED STV_DEFAULT"
__nv_reservedSMEM_offset_0_alias:
	.zero		0
	.zero		64


//--------------------- .nv.constant0.KernelJagged --------------------------
	.section	.nv.constant0.KernelJagged,"a",@progbits
	.sectionflags	@""
	.align	4
.nv.constant0.KernelJagged:
	.zero		920


//--------------------- SYMBOLS --------------------------

	.type		.nv.reservedSmem.offset0,@object
	.size		.nv.reservedSmem.offset0,0x4
